	.headerflags	@"EF_CUDA_TEXMODE_UNIFIED EF_CUDA_64BIT_ADDRESS EF_CUDA_ACCELERATORS EF_CUDA_SM90 EF_CUDA_VIRTUAL_SM(EF_CUDA_SM90)"
	.elftype	@"ET_EXEC"


//--------------------- .nv.info                  --------------------------
	.section	.nv.info,"",@"SHT_CUDA_INFO"
	.align	4


	//----- nvinfo : EIATTR_REGCOUNT
	.align		4
        /*0000*/ 	.byte	0x04, 0x2f
        /*0002*/ 	.short	(.L_3 - .L_2)
	.align		4
.L_2:
        /*0004*/ 	.word	index@(triton_poi_fused__native_batch_norm_legit_no_training_add_relu_9)
        /*0008*/ 	.word	0x0000003e


	//----- nvinfo : EIATTR_MIN_STACK_SIZE
	.align		4
.L_3:
        /*000c*/ 	.byte	0x04, 0x12
        /*000e*/ 	.short	(.L_5 - .L_4)
	.align		4
.L_4:
        /*0010*/ 	.word	index@(triton_poi_fused__native_batch_norm_legit_no_training_add_relu_9)
        /*0014*/ 	.word	0x00000000


	//----- nvinfo : EIATTR_FRAME_SIZE
	.align		4
.L_5:
        /*0018*/ 	.byte	0x04, 0x11
        /*001a*/ 	.short	(.L_7 - .L_6)
	.align		4
.L_6:
        /*001c*/ 	.word	index@(triton_poi_fused__native_batch_norm_legit_no_training_add_relu_9)
        /*0020*/ 	.word	0x00000000


	//----- nvinfo : EIATTR_MIN_STACK_SIZE
	.align		4
.L_7:
        /*0024*/ 	.byte	0x04, 0x12
        /*0026*/ 	.short	(.L_9 - .L_8)
	.align		4
.L_8:
        /*0028*/ 	.word	index@(triton_poi_fused__native_batch_norm_legit_no_training_add_relu_9)
        /*002c*/ 	.word	0x00000000
.L_9:


//--------------------- .nv.info.triton_poi_fused__native_batch_norm_legit_no_training_add_relu_9 --------------------------
	.section	.nv.info.triton_poi_fused__native_batch_norm_legit_no_training_add_relu_9,"",@"SHT_CUDA_INFO"
	.sectionflags	@""
	.align	4


	//----- nvinfo : EIATTR_CUDA_API_VERSION
	.align		4
        /*0000*/ 	.byte	0x04, 0x37
        /*0002*/ 	.short	(.L_11 - .L_10)
.L_10:
        /*0004*/ 	.word	0x0000007c


	//----- nvinfo : EIATTR_KPARAM_INFO
	.align		4
.L_11:
        /*0008*/ 	.byte	0x04, 0x17
        /*000a*/ 	.short	(.L_13 - .L_12)
.L_12:
        /*000c*/ 	.word	0x00000000
        /*0010*/ 	.short	0x0009
        /*0012*/ 	.short	0x0044
        /*0014*/ 	.byte	0x00, 0xf0, 0x11, 0x00


	//----- nvinfo : EIATTR_KPARAM_INFO
	.align		4
.L_13:
        /*0018*/ 	.byte	0x04, 0x17
        /*001a*/ 	.short	(.L_15 - .L_14)
.L_14:
        /*001c*/ 	.word	0x00000000
        /*0020*/ 	.short	0x0008
        /*0022*/ 	.short	0x0040
        /*0024*/ 	.byte	0x00, 0xf0, 0x11, 0x00


	//----- nvinfo : EIATTR_KPARAM_INFO
	.align		4
.L_15:
        /*0028*/ 	.byte	0x04, 0x17
        /*002a*/ 	.short	(.L_17 - .L_16)
.L_16:
        /*002c*/ 	.word	0x00000000
        /*0030*/ 	.short	0x0007
        /*0032*/ 	.short	0x0038
        /*0034*/ 	.byte	0x00, 0xf4, 0x21, 0x00


	//----- nvinfo : EIATTR_KPARAM_INFO
	.align		4
.L_17:
        /*0038*/ 	.byte	0x04, 0x17
        /*003a*/ 	.short	(.L_19 - .L_18)
.L_18:
        /*003c*/ 	.word	0x00000000
        /*0040*/ 	.short	0x0006
        /*0042*/ 	.short	0x0030
        /*0044*/ 	.byte	0x00, 0xf4, 0x21, 0x00


	//----- nvinfo : EIATTR_KPARAM_INFO
	.align		4
.L_19:
        /*0048*/ 	.byte	0x04, 0x17
        /*004a*/ 	.short	(.L_21 - .L_20)
.L_20:
        /*004c*/ 	.word	0x00000000
        /*0050*/ 	.short	0x0005
        /*0052*/ 	.short	0x0028
        /*0054*/ 	.byte	0x00, 0xf4, 0x21, 0x00


	//----- nvinfo : EIATTR_KPARAM_INFO
	.align		4
.L_21:
        /*0058*/ 	.byte	0x04, 0x17
        /*005a*/ 	.short	(.L_23 - .L_22)
.L_22:
        /*005c*/ 	.word	0x00000000
        /*0060*/ 	.short	0x0004
        /*0062*/ 	.short	0x0020
        /*0064*/ 	.byte	0x00, 0xf4, 0x21, 0x00


	//----- nvinfo : EIATTR_KPARAM_INFO
	.align		4
.L_23:
        /*0068*/ 	.byte	0x04, 0x17
        /*006a*/ 	.short	(.L_25 - .L_24)
.L_24:
        /*006c*/ 	.word	0x00000000
        /*0070*/ 	.short	0x0003
        /*0072*/ 	.short	0x0018
        /*0074*/ 	.byte	0x00, 0xf4, 0x21, 0x00


	//----- nvinfo : EIATTR_KPARAM_INFO
	.align		4
.L_25:
        /*0078*/ 	.byte	0x04, 0x17
        /*007a*/ 	.short	(.L_27 - .L_26)
.L_26:
        /*007c*/ 	.word	0x00000000
        /*0080*/ 	.short	0x0002
        /*0082*/ 	.short	0x0010
        /*0084*/ 	.byte	0x00, 0xf4, 0x21, 0x00


	//----- nvinfo : EIATTR_KPARAM_INFO
	.align		4
.L_27:
        /*0088*/ 	.byte	0x04, 0x17
        /*008a*/ 	.short	(.L_29 - .L_28)
.L_28:
        /*008c*/ 	.word	0x00000000
        /*0090*/ 	.short	0x0001
        /*0092*/ 	.short	0x0008
        /*0094*/ 	.byte	0x00, 0xf4, 0x21, 0x00


	//----- nvinfo : EIATTR_KPARAM_INFO
	.align		4
.L_29:
        /*0098*/ 	.byte	0x04, 0x17
        /*009a*/ 	.short	(.L_31 - .L_30)
.L_30:
        /*009c*/ 	.word	0x00000000
        /*00a0*/ 	.short	0x0000
        /*00a2*/ 	.short	0x0000
        /*00a4*/ 	.byte	0x00, 0xf4, 0x21, 0x00


	//----- nvinfo : EIATTR_SPARSE_MMA_MASK
	.align		4
.L_31:
        /*00a8*/ 	.byte	0x03, 0x50
        /*00aa*/ 	.short	0x0000


	//----- nvinfo : EIATTR_MAXREG_COUNT
	.align		4
        /*00ac*/ 	.byte	0x03, 0x1b
        /*00ae*/ 	.short	0x00ff


	//----- nvinfo : EIATTR_EXIT_INSTR_OFFSETS
	.align		4
        /*00b0*/ 	.byte	0x04, 0x1c
        /*00b2*/ 	.short	(.L_33 - .L_32)


	//   ....[0]....
.L_32:
        /*00b4*/ 	.word	0x00001800


	//   ....[1]....
        /*00b8*/ 	.word	0x00001840


	//----- nvinfo : EIATTR_REQNTID
	.align		4
.L_33:
        /*00bc*/ 	.byte	0x04, 0x10
        /*00be*/ 	.short	(.L_35 - .L_34)
.L_34:
        /*00c0*/ 	.word	0x00000100
        /*00c4*/ 	.word	0x00000001
        /*00c8*/ 	.word	0x00000001


	//----- nvinfo : EIATTR_CBANK_PARAM_SIZE
	.align		4
.L_35:
        /*00cc*/ 	.byte	0x03, 0x19
        /*00ce*/ 	.short	0x0048


	//----- nvinfo : EIATTR_PARAM_CBANK
	.align		4
        /*00d0*/ 	.byte	0x04, 0x0a
        /*00d2*/ 	.short	(.L_37 - .L_36)
	.align		4
.L_36:
        /*00d4*/ 	.word	index@(.nv.constant0.triton_poi_fused__native_batch_norm_legit_no_training_add_relu_9)
        /*00d8*/ 	.short	0x0210
        /*00da*/ 	.short	0x0048


	//----- nvinfo : EIATTR_SW_WAR
	.align		4
.L_37:
        /*00dc*/ 	.byte	0x04, 0x36
        /*00de*/ 	.short	(.L_39 - .L_38)
.L_38:
        /*00e0*/ 	.word	0x00000008
.L_39:


//--------------------- .nv.callgraph             --------------------------
	.section	.nv.callgraph,"",@"SHT_CUDA_CALLGRAPH"
	.align	4
	.sectionentsize	8
	.align		4
        /*0000*/ 	.word	0x00000000
	.align		4
        /*0004*/ 	.word	0xffffffff
	.align		4
        /*0008*/ 	.word	0x00000000
	.align		4
        /*000c*/ 	.word	0xfffffffe
	.align		4
        /*0010*/ 	.word	0x00000000
	.align		4
        /*0014*/ 	.word	0xfffffffd
	.align		4
        /*0018*/ 	.word	0x00000000
	.align		4
        /*001c*/ 	.word	0xfffffffc


//--------------------- .nv.constant4             --------------------------
	.section	.nv.constant4,"a",@progbits
	.align	8
	.align		8
.nv.constant4:
        /*0000*/ 	.dword	_$_str
	.align		8
        /*0008*/ 	.dword	_$_str_$_2


//--------------------- .text.triton_poi_fused__native_batch_norm_legit_no_training_add_relu_9 --------------------------
	.section	.text.triton_poi_fused__native_batch_norm_legit_no_training_add_relu_9,"ax",@progbits
	.sectionflags	@"SHF_BARRIERS=1"
	.align	128
        .global         triton_poi_fused__native_batch_norm_legit_no_training_add_relu_9
        .type           triton_poi_fused__native_batch_norm_legit_no_training_add_relu_9,@function
        .size           triton_poi_fused__native_batch_norm_legit_no_training_add_relu_9,(.L_x_1 - triton_poi_fused__native_batch_norm_legit_no_training_add_relu_9)
        .other          triton_poi_fused__native_batch_norm_legit_no_training_add_relu_9,@"STO_CUDA_ENTRY STV_DEFAULT"
triton_poi_fused__native_batch_norm_legit_no_training_add_relu_9:
.text.triton_poi_fused__native_batch_norm_legit_no_training_add_relu_9:
[----:B------:R-:W0:Y:S01]  /*0000*/  LDC R1, c[0x0][0x28] ;  /* 0x00000a00ff017b82 */ /* 0x000e220000000800 */
[----:B------:R-:W1:Y:S07]  /*0010*/  S2R R20, SR_TID.X ;  /* 0x0000000000147919 */ /* 0x000e6e0000002100 */
[----:B------:R-:W2:Y:S01]  /*0020*/  LDC.64 R28, c[0x0][0x210] ;  /* 0x00008400ff1c7b82 */ /* 0x000ea20000000a00 */
[----:B------:R-:W-:Y:S02]  /*0030*/  CS2R R16, SRZ ;  /* 0x0000000000107805 */ /* 0x000fe4000001ff00 */
[----:B------:R-:W-:Y:S01]  /*0040*/  CS2R R18, SRZ ;  /* 0x0000000000127805 */ /* 0x000fe2000001ff00 */
[----:B------:R-:W3:Y:S01]  /*0050*/  S2R R21, SR_CTAID.Y ;  /* 0x0000000000157919 */ /* 0x000ee20000002600 */
[----:B------:R-:W-:Y:S01]  /*0060*/  ULDC.64 UR6, c[0x0][0x208] ;  /* 0x0000820000067ab9 */ /* 0x000fe20000000a00 */
[----:B------:R-:W-:-:S02]  /*0070*/  CS2R R12, SRZ ;  /* 0x00000000000c7805 */ /* 0x000fc4000001ff00 */
[----:B------:R-:W-:Y:S01]  /*0080*/  CS2R R14, SRZ ;  /* 0x00000000000e7805 */ /* 0x000fe2000001ff00 */
[----:B------:R-:W4:Y:S01]  /*0090*/  S2R R22, SR_CTAID.X ;  /* 0x0000000000167919 */ /* 0x000f220000002500 */
[----:B-1----:R-:W-:-:S05]  /*00a0*/  IMAD.SHL.U32 R39, R20, 0x4, RZ ;  /* 0x0000000414277824 */ /* 0x002fca00078e00ff */
[----:B------:R-:W-:Y:S01]  /*00b0*/  LOP3.LUT R0, R39, 0xfc, RZ, 0xc0, !PT ;  /* 0x000000fc27007812 */ /* 0x000fe200078ec0ff */
[----:B----4-:R-:W-:-:S03]  /*00c0*/  IMAD.SHL.U32 R22, R22, 0x10, RZ ;  /* 0x0000001016167824 */ /* 0x010fc600078e00ff */
[----:B---3--:R-:W-:-:S04]  /*00d0*/  PRMT R0, R0, 0x6540, R21 ;  /* 0x0000654000007816 */ /* 0x008fc80000000015 */
[----:B------:R-:W-:Y:S02]  /*00e0*/  SHF.R.S32.HI R3, RZ, 0x1f, R0 ;  /* 0x0000001fff037819 */ /* 0x000fe40000011400 */
[----:B------:R-:W-:Y:S02]  /*00f0*/  ISETP.GE.AND P0, PT, R0, 0x100, PT ;  /* 0x000001000000780c */ /* 0x000fe40003f06270 */
[----:B------:R-:W-:Y:S02]  /*0100*/  LEA.HI R2, R3, R0, RZ, 0x6 ;  /* 0x0000000003027211 */ /* 0x000fe400078f30ff */
[----:B------:R-:W-:Y:S02]  /*0110*/  SHF.R.U32.HI R3, RZ, 0x6, R20 ;  /* 0x00000006ff037819 */ /* 0x000fe40000011614 */
[C---:B------:R-:W-:Y:S01]  /*0120*/  LOP3.LUT R5, R2.reuse, 0xffffffc0, RZ, 0xc0, !PT ;  /* 0xffffffc002057812 */ /* 0x040fe200078ec0ff */
[----:B------:R-:W-:Y:S01]  /*0130*/  IMAD.SHL.U32 R4, R2, 0x1000, RZ ;  /* 0x0000100002047824 */ /* 0x000fe200078e00ff */
[----:B------:R-:W-:-:S04]  /*0140*/  SGXT.U32 R3, R3, 0x2 ;  /* 0x000000020303781a */ /* 0x000fc80000000000 */
[----:B------:R-:W-:Y:S02]  /*0150*/  LOP3.LUT R4, R4, 0xfffc0000, RZ, 0xc0, !PT ;  /* 0xfffc000004047812 */ /* 0x000fe400078ec0ff */
[----:B------:R-:W-:Y:S02]  /*0160*/  LOP3.LUT R3, R22, R3, RZ, 0xfc, !PT ;  /* 0x0000000316037212 */ /* 0x000fe400078efcff */
[----:B------:R-:W-:-:S05]  /*0170*/  IADD3 R4, R4, R0, -R5 ;  /* 0x0000000004047210 */ /* 0x000fca0007ffe805 */
[----:B------:R-:W-:-:S04]  /*0180*/  IMAD R36, R3, 0x40, R4 ;  /* 0x0000004003247824 */ /* 0x000fc800078e0204 */
[----:B--2---:R-:W-:Y:S01]  /*0190*/  IMAD.WIDE R6, R36, 0x4, R28 ;  /* 0x0000000424067825 */ /* 0x004fe200078e021c */
[----:B------:R-:W-:-:S04]  /*01a0*/  IADD3 R2, R36, 0x100, RZ ;  /* 0x0000010024027810 */ /* 0x000fc80007ffe0ff */
[----:B------:R1:W2:Y:S01]  /*01b0*/  @!P0 LDG.E.EL.128 R16, desc[UR6][R6.64] ;  /* 0x0000000606108981 */ /* 0x0002a2000c2e1d00 */
[----:B------:R-:W-:-:S05]  /*01c0*/  IMAD.WIDE R24, R2, 0x4, R28 ;  /* 0x0000000402187825 */ /* 0x000fca00078e021c */
[----:B------:R3:W4:Y:S01]  /*01d0*/  @!P0 LDG.E.EL.128 R12, desc[UR6][R24.64] ;  /* 0x00000006180c8981 */ /* 0x000722000c2e1d00 */
[----:B------:R-:W-:Y:S01]  /*01e0*/  VIADD R3, R36, 0x200 ;  /* 0x0000020024037836 */ /* 0x000fe20000000000 */
[----:B------:R-:W-:Y:S02]  /*01f0*/  CS2R R8, SRZ ;  /* 0x0000000000087805 */ /* 0x000fe4000001ff00 */
[----:B------:R-:W-:Y:S01]  /*0200*/  CS2R R10, SRZ ;  /* 0x00000000000a7805 */ /* 0x000fe2000001ff00 */
[----:B------:R-:W-:-:S05]  /*0210*/  IMAD.WIDE R26, R3, 0x4, R28 ;  /* 0x00000004031a7825 */ /* 0x000fca00078e021c */
[----:B------:R5:W4:Y:S01]  /*0220*/  @!P0 LDG.E.EL.128 R8, desc[UR6][R26.64] ;  /* 0x000000061a088981 */ /* 0x000b22000c2e1d00 */
[----:B------:R-:W-:Y:S01]  /*0230*/  VIADD R0, R36, 0x300 ;  /* 0x0000030024007836 */ /* 0x000fe20000000000 */
[----:B------:R-:W-:Y:S02]  /*0240*/  CS2R R4, SRZ ;  /* 0x0000000000047805 */ /* 0x000fe4000001ff00 */
[----:B-1----:R-:W-:Y:S01]  /*0250*/  CS2R R6, SRZ ;  /* 0x0000000000067805 */ /* 0x002fe2000001ff00 */
[----:B---3--:R-:W-:-:S05]  /*0260*/  IMAD.WIDE R24, R0, 0x4, R28 ;  /* 0x0000000400187825 */ /* 0x008fca00078e021c */
[----:B------:R1:W3:Y:S01]  /*0270*/  @!P0 LDG.E.EL.128 R4, desc[UR6][R24.64] ;  /* 0x0000000618048981 */ /* 0x0002e2000c2e1d00 */
[----:B------:R-:W1:Y:S01]  /*0280*/  S2UR UR5, SR_CgaCtaId ;  /* 0x00000000000579c3 */ /* 0x000e620000008800 */
[----:B------:R-:W-:Y:S01]  /*0290*/  SHF.R.U32.HI R23, RZ, 0x2, R20 ;  /* 0x00000002ff177819 */ /* 0x000fe20000011614 */
[----:B------:R-:W-:Y:S01]  /*02a0*/  UMOV UR4, 0x400 ;  /* 0x0000040000047882 */ /* 0x000fe20000000000 */
[----:B------:R-:W-:Y:S02]  /*02b0*/  SHF.R.S32.HI R28, RZ, 0x17, R21 ;  /* 0x00000017ff1c7819 */ /* 0x000fe40000011415 */
[----:B-----5:R-:W-:Y:S02]  /*02c0*/  LOP3.LUT R27, R23, 0x30, RZ, 0xc0, !PT ;  /* 0x00000030171b7812 */ /* 0x020fe400078ec0ff */
[----:B------:R-:W-:Y:S02]  /*02d0*/  SGXT R23, R28, 0x1 ;  /* 0x000000011c17781a */ /* 0x000fe40000000200 */
[----:B------:R-:W-:Y:S01]  /*02e0*/  LOP3.LUT R37, R39, 0x3fc, RZ, 0xc0, !PT ;  /* 0x000003fc27257812 */ /* 0x000fe200078ec0ff */
[----:B-1----:R-:W1:Y:S01]  /*02f0*/  LDC.64 R24, c[0x0][0x220] ;  /* 0x00008800ff187b82 */ /* 0x002e620000000a00 */
[----:B0-----:R-:W-:-:S06]  /*0300*/  UPRMT UR4, UR5, 0x654, UR4 ;  /* 0x0000065405047896 */ /* 0x001fcc0008000004 */
[----:B------:R-:W-:-:S04]  /*0310*/  VIADD R28, R27, UR4 ;  /* 0x000000041b1c7c36 */ /* 0x000fc80008000000 */
[----:B------:R-:W-:Y:S01]  /*0320*/  IMAD R37, R37, 0x4, R28 ;  /* 0x0000000425257824 */ /* 0x000fe200078e021c */
[C---:B------:R-:W-:Y:S02]  /*0330*/  PRMT R26, R20.reuse, 0x6540, R21 ;  /* 0x00006540141a7816 */ /* 0x040fe40000000015 */
[----:B------:R-:W-:Y:S02]  /*0340*/  LOP3.LUT R30, R20, 0xff, RZ, 0xc0, !PT ;  /* 0x000000ff141e7812 */ /* 0x000fe400078ec0ff */
[----:B------:R-:W-:Y:S02]  /*0350*/  LEA.HI R27, R23, R26, RZ, 0x6 ;  /* 0x0000001a171b7211 */ /* 0x000fe400078f30ff */
[----:B------:R-:W-:Y:S02]  /*0360*/  LEA R30, R30, UR4, 0x2 ;  /* 0x000000041e1e7c11 */ /* 0x000fe4000f8e10ff */
[----:B------:R-:W-:Y:S02]  /*0370*/  LOP3.LUT R27, R27, 0xffffffc0, RZ, 0xc0, !PT ;  /* 0xffffffc01b1b7812 */ /* 0x000fe400078ec0ff */
[----:B------:R-:W-:-:S02]  /*0380*/  ISETP.GE.AND P1, PT, R26, 0x100, PT ;  /* 0x000001001a00780c */ /* 0x000fc40003f26270 */
[----:B------:R-:W-:Y:S01]  /*0390*/  IADD3 R47, R26, -R27, RZ ;  /* 0x8000001b1a2f7210 */ /* 0x000fe20007ffe0ff */
[----:B------:R-:W-:-:S04]  /*03a0*/  IMAD.MOV.U32 R42, RZ, RZ, RZ ;  /* 0x000000ffff2a7224 */ /* 0x000fc800078e00ff */
[----:B-1----:R-:W-:Y:S01]  /*03b0*/  IMAD.WIDE R24, R47, 0x4, R24 ;  /* 0x000000042f187825 */ /* 0x002fe200078e0218 */
[----:B--2---:R-:W-:Y:S01]  /*03c0*/  STS.128 [R37], R16 ;  /* 0x0000001025007388 */ /* 0x004fe20000000c00 */
[----:B------:R-:W-:Y:S06]  /*03d0*/  BAR.SYNC.DEFER_BLOCKING 0x0 ;  /* 0x0000000000007b1d */ /* 0x000fec0000010000 */
[----:B------:R-:W-:Y:S04]  /*03e0*/  LDS R26, [R30] ;  /* 0x000000001e1a7984 */ /* 0x000fe80000000800 */
[----:B------:R-:W-:Y:S04]  /*03f0*/  LDS R27, [R30+0x410] ;  /* 0x000410001e1b7984 */ /* 0x000fe80000000800 */
[----:B------:R-:W0:Y:S04]  /*0400*/  LDS R28, [R30+0x820] ;  /* 0x000820001e1c7984 */ /* 0x000e280000000800 */
[----:B------:R-:W1:Y:S01]  /*0410*/  LDS R29, [R30+0xc30] ;  /* 0x000c30001e1d7984 */ /* 0x000e620000000800 */
[----:B------:R-:W-:Y:S06]  /*0420*/  BAR.SYNC.DEFER_BLOCKING 0x0 ;  /* 0x0000000000007b1d */ /* 0x000fec0000010000 */
[----:B----4-:R2:W-:Y:S02]  /*0430*/  STS.128 [R37], R12 ;  /* 0x0000000c25007388 */ /* 0x0105e40000000c00 */
[----:B------:R-:W-:Y:S08]  /*0440*/  BAR.SYNC.DEFER_BLOCKING 0x0 ;  /* 0x0000000000007b1d */ /* 0x000ff00000010000 */
[----:B--2---:R-:W2:Y:S01]  /*0450*/  LDC.64 R12, c[0x0][0x230] ;  /* 0x00008c00ff0c7b82 */ /* 0x004ea20000000a00 */
[----:B------:R-:W4:Y:S04]  /*0460*/  LDS R35, [R30] ;  /* 0x000000001e237984 */ /* 0x000f280000000800 */
[----:B------:R-:W5:Y:S04]  /*0470*/  LDS R31, [R30+0x410] ;  /* 0x000410001e1f7984 */ /* 0x000f680000000800 */
[----:B------:R-:W0:Y:S04]  /*0480*/  LDS R33, [R30+0x820] ;  /* 0x000820001e217984 */ /* 0x000e280000000800 */
[----:B------:R-:W0:Y:S01]  /*0490*/  LDS R41, [R30+0xc30] ;  /* 0x000c30001e297984 */ /* 0x000e220000000800 */
[----:B------:R-:W-:Y:S06]  /*04a0*/  BAR.SYNC.DEFER_BLOCKING 0x0 ;  /* 0x0000000000007b1d */ /* 0x000fec0000010000 */
[----:B------:R1:W-:Y:S02]  /*04b0*/  STS.128 [R37], R8 ;  /* 0x0000000825007388 */ /* 0x0003e40000000c00 */
[----:B------:R-:W-:Y:S08]  /*04c0*/  BAR.SYNC.DEFER_BLOCKING 0x0 ;  /* 0x0000000000007b1d */ /* 0x000ff00000010000 */
[----:B-1----:R-:W1:Y:S08]  /*04d0*/  LDC.64 R10, c[0x0][0x218] ;  /* 0x00008600ff0a7b82 */ /* 0x002e700000000a00 */
[----:B------:R-:W0:Y:S01]  /*04e0*/  LDC.64 R8, c[0x0][0x228] ;  /* 0x00008a00ff087b82 */ /* 0x000e220000000a00 */
[----:B------:R-:W0:Y:S04]  /*04f0*/  LDS R46, [R30] ;  /* 0x000000001e2e7984 */ /* 0x000e280000000800 */
[----:B------:R-:W0:Y:S04]  /*0500*/  LDS R45, [R30+0x410] ;  /* 0x000410001e2d7984 */ /* 0x000e280000000800 */
[----:B------:R-:W-:Y:S04]  /*0510*/  LDS R44, [R30+0x820] ;  /* 0x000820001e2c7984 */ /* 0x000fe80000000800 */
[----:B------:R-:W4:Y:S01]  /*0520*/  LDS R43, [R30+0xc30] ;  /* 0x000c30001e2b7984 */ /* 0x000f220000000800 */
[----:B------:R-:W-:Y:S06]  /*0530*/  BAR.SYNC.DEFER_BLOCKING 0x0 ;  /* 0x0000000000007b1d */ /* 0x000fec0000010000 */
[----:B---3--:R3:W-:Y:S02]  /*0540*/  STS.128 [R37], R4 ;  /* 0x0000000425007388 */ /* 0x0087e40000000c00 */
[----:B------:R-:W-:Y:S06]  /*0550*/  BAR.SYNC.DEFER_BLOCKING 0x0 ;  /* 0x0000000000007b1d */ /* 0x000fec0000010000 */
[----:B------:R-:W4:Y:S01]  /*0560*/  @!P1 LDG.E.EL R42, desc[UR6][R24.64] ;  /* 0x00000006182a9981 */ /* 0x000f22000c2e1900 */
[----:B------:R-:W-:-:S02]  /*0570*/  IMAD.MOV.U32 R48, RZ, RZ, RZ ;  /* 0x000000ffff307224 */ /* 0x000fc400078e00ff */
[----:B-1----:R-:W-:-:S04]  /*0580*/  IMAD.WIDE R10, R47, 0x4, R10 ;  /* 0x000000042f0a7825 */ /* 0x002fc800078e020a */
[C---:B0-----:R-:W-:Y:S01]  /*0590*/  IMAD.WIDE R8, R47.reuse, 0x4, R8 ;  /* 0x000000042f087825 */ /* 0x041fe200078e0208 */
[----:B------:R0:W5:Y:S03]  /*05a0*/  @!P1 LDG.E.EL R48, desc[UR6][R10.64] ;  /* 0x000000060a309981 */ /* 0x000166000c2e1900 */
[----:B--2---:R-:W-:-:S04]  /*05b0*/  IMAD.WIDE R12, R47, 0x4, R12 ;  /* 0x000000042f0c7825 */ /* 0x004fc800078e020c */
[----:B------:R-:W-:Y:S01]  /*05c0*/  IMAD.MOV.U32 R50, RZ, RZ, RZ ;  /* 0x000000ffff327224 */ /* 0x000fe200078e00ff */
[----:B---3--:R-:W-:Y:S01]  /*05d0*/  SHF.R.U32.HI R4, RZ, 0x2, R20 ;  /* 0x00000002ff047819 */ /* 0x008fe20000011614 */
[----:B------:R-:W-:Y:S01]  /*05e0*/  IMAD.MOV.U32 R47, RZ, RZ, RZ ;  /* 0x000000ffff2f7224 */ /* 0x000fe200078e00ff */
[----:B------:R-:W-:Y:S02]  /*05f0*/  LOP3.LUT R39, R22, 0xc, R39, 0xf8, !PT ;  /* 0x0000000c16277812 */ /* 0x000fe400078ef827 */
[----:B------:R-:W-:Y:S01]  /*0600*/  CS2R R14, SRZ ;  /* 0x00000000000e7805 */ /* 0x000fe2000001ff00 */
[----:B------:R-:W-:Y:S04]  /*0610*/  LDS R53, [R30] ;  /* 0x000000001e357984 */ /* 0x000fe80000000800 */
[----:B------:R-:W2:Y:S04]  /*0620*/  @!P1 LDG.E.EL R47, desc[UR6][R8.64] ;  /* 0x00000006082f9981 */ /* 0x000ea8000c2e1900 */
[----:B------:R1:W2:Y:S01]  /*0630*/  @!P1 LDG.E.EL R50, desc[UR6][R12.64] ;  /* 0x000000060c329981 */ /* 0x0002a2000c2e1900 */
[----:B------:R-:W-:-:S03]  /*0640*/  SGXT.U32 R4, R4, 0x6 ;  /* 0x000000060404781a */ /* 0x000fc60000000000 */
[----:B------:R-:W-:Y:S01]  /*0650*/  LDS R51, [R30+0x410] ;  /* 0x000410001e337984 */ /* 0x000fe20000000800 */
[----:B------:R-:W-:Y:S02]  /*0660*/  PRMT R7, R4, 0x6540, R21 ;  /* 0x0000654004077816 */ /* 0x000fe40000000015 */
[----:B------:R-:W3:Y:S01]  /*0670*/  LDC.64 R20, c[0x0][0x238] ;  /* 0x00008e00ff147b82 */ /* 0x000ee20000000a00 */
[----:B------:R-:W-:Y:S01]  /*0680*/  LDS R49, [R30+0xc30] ;  /* 0x000c30001e317984 */ /* 0x000fe20000000800 */
[----:B------:R-:W-:-:S04]  /*0690*/  SHF.R.S32.HI R6, RZ, 0x1f, R7 ;  /* 0x0000001fff067819 */ /* 0x000fc80000011407 */
[----:B0-----:R-:W-:-:S04]  /*06a0*/  LEA.HI R11, R6, R7, RZ, 0x6 ;  /* 0x00000007060b7211 */ /* 0x001fc800078f30ff */
[C---:B-1----:R-:W-:Y:S01]  /*06b0*/  LOP3.LUT R12, R11.reuse, 0xfffc0, RZ, 0xc0, !PT ;  /* 0x000fffc00b0c7812 */ /* 0x042fe200078ec0ff */
[----:B------:R-:W-:Y:S01]  /*06c0*/  IMAD.SHL.U32 R11, R11, 0x4000, RZ ;  /* 0x000040000b0b7824 */ /* 0x000fe200078e00ff */
[----:B------:R-:W-:-:S03]  /*06d0*/  IADD3 R19, R39, 0xc0000, RZ ;  /* 0x000c000027137810 */ /* 0x000fc60007ffe0ff */
[----:B------:R-:W-:Y:S01]  /*06e0*/  IMAD.IADD R40, R7, 0x1, -R12 ;  /* 0x0000000107287824 */ /* 0x000fe200078e0a0c */
[----:B------:R-:W-:Y:S02]  /*06f0*/  LOP3.LUT R11, R11, 0xfff00000, RZ, 0xc0, !PT ;  /* 0xfff000000b0b7812 */ /* 0x000fe400078ec0ff */
[----:B------:R-:W-:-:S03]  /*0700*/  ISETP.GE.AND P4, PT, R7, 0x100, PT ;  /* 0x000001000700780c */ /* 0x000fc60003f86270 */
[----:B------:R-:W-:Y:S01]  /*0710*/  IMAD R32, R40, 0x1000, R11 ;  /* 0x0000100028207824 */ /* 0x000fe200078e020b */
[----:B------:R-:W-:-:S03]  /*0720*/  LOP3.LUT R8, R7, 0x40, RZ, 0xfc, !PT ;  /* 0x0000004007087812 */ /* 0x000fc600078efcff */
[----:B------:R-:W-:Y:S01]  /*0730*/  IMAD.IADD R17, R19, 0x1, R32 ;  /* 0x0000000113117824 */ /* 0x000fe200078e0220 */
[C---:B------:R-:W-:Y:S02]  /*0740*/  LOP3.LUT R10, R7.reuse, 0x80, RZ, 0xfc, !PT ;  /* 0x00000080070a7812 */ /* 0x040fe400078efcff */
[----:B------:R-:W-:Y:S02]  /*0750*/  CS2R R4, SRZ ;  /* 0x0000000000047805 */ /* 0x000fe4000001ff00 */
[----:B------:R-:W-:Y:S02]  /*0760*/  LOP3.LUT R12, R7, 0xc0, RZ, 0xfc, !PT ;  /* 0x000000c0070c7812 */ /* 0x000fe400078efcff */
[----:B------:R-:W-:Y:S01]  /*0770*/  CS2R R6, SRZ ;  /* 0x0000000000067805 */ /* 0x000fe2000001ff00 */
[----:B---3--:R-:W-:Y:S01]  /*0780*/  IMAD.WIDE R16, R17, 0x4, R20 ;  /* 0x0000000411107825 */ /* 0x008fe200078e0214 */
[----:B------:R-:W-:-:S04]  /*0790*/  ISETP.GE.AND P3, PT, R8, 0x100, PT ;  /* 0x000001000800780c */ /* 0x000fc80003f66270 */
[----:B------:R0:W3:Y:S01]  /*07a0*/  @!P4 LDG.E.EL.128 R4, desc[UR6][R16.64] ;  /* 0x000000061004c981 */ /* 0x0000e2000c2e1d00 */
[C---:B------:R-:W-:Y:S02]  /*07b0*/  LEA.HI R8, R23.reuse, R8, RZ, 0x6 ;  /* 0x0000000817087211 */ /* 0x040fe400078f30ff */
[----:B------:R-:W-:Y:S02]  /*07c0*/  ISETP.GE.AND P2, PT, R10, 0x100, PT ;  /* 0x000001000a00780c */ /* 0x000fe40003f46270 */
[C---:B------:R-:W-:Y:S01]  /*07d0*/  LEA.HI R10, R23.reuse, R10, RZ, 0x6 ;  /* 0x0000000a170a7211 */ /* 0x040fe200078f30ff */
[----:B------:R-:W-:Y:S01]  /*07e0*/  IMAD.SHL.U32 R8, R8, 0x4000, RZ ;  /* 0x0000400008087824 */ /* 0x000fe200078e00ff */
[----:B------:R-:W-:Y:S02]  /*07f0*/  LEA.HI R23, R23, R12, RZ, 0x6 ;  /* 0x0000000c17177211 */ /* 0x000fe400078f30ff */
[----:B------:R-:W-:Y:S02]  /*0800*/  SHF.L.U32 R10, R10, 0xe, RZ ;  /* 0x0000000e0a0a7819 */ /* 0x000fe400000006ff */
[----:B------:R-:W-:Y:S01]  /*0810*/  LOP3.LUT R9, R8, 0xfff00000, RZ, 0xc0, !PT ;  /* 0xfff0000008097812 */ /* 0x000fe200078ec0ff */
[----:B------:R-:W-:Y:S01]  /*0820*/  IMAD.SHL.U32 R23, R23, 0x4000, RZ ;  /* 0x0000400017177824 */ /* 0x000fe200078e00ff */
[----:B------:R-:W-:-:S03]  /*0830*/  LOP3.LUT R11, R10, 0xfff00000, RZ, 0xc0, !PT ;  /* 0xfff000000a0b7812 */ /* 0x000fc600078ec0ff */
[C---:B------:R-:W-:Y:S01]  /*0840*/  IMAD R34, R40.reuse, 0x1000, R9 ;  /* 0x0000100028227824 */ /* 0x040fe200078e0209 */
[----:B------:R-:W-:Y:S01]  /*0850*/  LOP3.LUT R23, R23, 0xfff00000, RZ, 0xc0, !PT ;  /* 0xfff0000017177812 */ /* 0x000fe200078ec0ff */
[----:B------:R-:W-:-:S03]  /*0860*/  IMAD R38, R40, 0x1000, R11 ;  /* 0x0000100028267824 */ /* 0x000fc600078e020b */
[----:B------:R-:W-:Y:S01]  /*0870*/  LEA R40, R40, R23, 0xc ;  /* 0x0000001728287211 */ /* 0x000fe200078e60ff */
[C---:B------:R-:W-:Y:S01]  /*0880*/  IMAD.IADD R23, R19.reuse, 0x1, R34 ;  /* 0x0000000113177824 */ /* 0x040fe200078e0222 */
[----:B------:R-:W-:Y:S02]  /*0890*/  CS2R R8, SRZ ;  /* 0x0000000000087805 */ /* 0x000fe4000001ff00 */
[----:B------:R-:W-:Y:S02]  /*08a0*/  CS2R R10, SRZ ;  /* 0x00000000000a7805 */ /* 0x000fe4000001ff00 */
[----:B------:R-:W-:Y:S01]  /*08b0*/  ISETP.GE.AND P1, PT, R12, 0x100, PT ;  /* 0x000001000c00780c */ /* 0x000fe20003f26270 */
[----:B------:R-:W-:Y:S02]  /*08c0*/  IMAD.IADD R25, R19, 0x1, R38 ;  /* 0x0000000113197824 */ /* 0x000fe400078e0226 */
[----:B------:R-:W-:Y:S01]  /*08d0*/  IMAD.WIDE R22, R23, 0x4, R20 ;  /* 0x0000000417167825 */ /* 0x000fe200078e0214 */
[----:B------:R-:W-:-:S03]  /*08e0*/  CS2R R12, SRZ ;  /* 0x00000000000c7805 */ /* 0x000fc6000001ff00 */
[----:B------:R-:W-:Y:S01]  /*08f0*/  IMAD.IADD R19, R19, 0x1, R40 ;  /* 0x0000000113137824 */ /* 0x000fe200078e0228 */
[----:B------:R-:W3:Y:S01]  /*0900*/  @!P3 LDG.E.EL.128 R8, desc[UR6][R22.64] ;  /* 0x000000061608b981 */ /* 0x000ee2000c2e1d00 */
[----:B------:R-:W-:Y:S01]  /*0910*/  IMAD.WIDE R24, R25, 0x4, R20 ;  /* 0x0000000419187825 */ /* 0x000fe200078e0214 */
[----:B0-----:R-:W-:-:S03]  /*0920*/  CS2R R16, SRZ ;  /* 0x0000000000107805 */ /* 0x001fc6000001ff00 */
[----:B------:R-:W-:Y:S01]  /*0930*/  IMAD.WIDE R20, R19, 0x4, R20 ;  /* 0x0000000413147825 */ /* 0x000fe200078e0214 */
[----:B------:R-:W-:Y:S01]  /*0940*/  CS2R R18, SRZ ;  /* 0x0000000000127805 */ /* 0x000fe2000001ff00 */
[----:B------:R0:W3:Y:S05]  /*0950*/  @!P2 LDG.E.EL.128 R12, desc[UR6][R24.64] ;  /* 0x00000006180ca981 */ /* 0x0000ea000c2e1d00 */
[----:B------:R1:W3:Y:S04]  /*0960*/  @!P1 LDG.E.EL.128 R16, desc[UR6][R20.64] ;  /* 0x0000000614109981 */ /* 0x0002e8000c2e1d00 */
[----:B0-----:R-:W0:Y:S01]  /*0970*/  LDS R25, [R30+0x820] ;  /* 0x000820001e197984 */ /* 0x001e220000000800 */
[----:B-1----:R-:W-:Y:S01]  /*0980*/  IMAD.MOV.U32 R21, RZ, RZ, 0x3e800000 ;  /* 0x3e800000ff157424 */ /* 0x002fe200078e00ff */
[----:B------:R-:W1:Y:S01]  /*0990*/  S2UR UR4, SR_CgaCtaId ;  /* 0x00000000000479c3 */ /* 0x000e620000008800 */
[----:B------:R-:W-:-:S02]  /*09a0*/  UMOV UR5, 0x400 ;  /* 0x0000040000057882 */ /* 0x000fc40000000000 */
[----:B-1----:R-:W-:Y:S01]  /*09b0*/  UPRMT UR4, UR4, 0x654, UR5 ;  /* 0x0000065404047896 */ /* 0x002fe20008000005 */
[----:B----4-:R-:W-:-:S04]  /*09c0*/  FADD R52, R42, 9.9999997473787516356e-06 ;  /* 0x3727c5ac2a347421 */ /* 0x010fc80000000000 */
[----:B------:R-:W1:Y:S02]  /*09d0*/  MUFU.SQRT R54, R52 ;  /* 0x0000003400367308 */ /* 0x000e640000002000 */
[C---:B-1----:R-:W-:Y:S02]  /*09e0*/  FSETP.GT.AND P5, PT, R54.reuse, 8.50705917302346158658e+37, PT ;  /* 0x7e8000003600780b */ /* 0x042fe40003fa4000 */
[----:B------:R-:W-:-:S11]  /*09f0*/  FSETP.GEU.AND P6, PT, R54, 1.175494350822287508e-38, PT ;  /* 0x008000003600780b */ /* 0x000fd60003fce000 */
[----:B------:R-:W-:-:S04]  /*0a00*/  @P5 FMUL R54, R54, 0.25 ;  /* 0x3e80000036365820 */ /* 0x000fc80000400000 */
[----:B------:R-:W-:-:S04]  /*0a10*/  @!P6 FMUL R54, R54, 16777216 ;  /* 0x4b8000003636e820 */ /* 0x000fc80000400000 */
[----:B------:R-:W1:Y:S01]  /*0a20*/  MUFU.RCP R20, R54 ;  /* 0x0000003600147308 */ /* 0x000e620000001000 */
[----:B------:R-:W-:-:S05]  /*0a30*/  FSEL R21, R21, 1, P5 ;  /* 0x3f80000015157808 */ /* 0x000fca0002800000 */
[----:B------:R-:W-:Y:S01]  /*0a40*/  @!P6 FMUL R21, R21, 16777216 ;  /* 0x4b8000001515e820 */ /* 0x000fe20000400000 */
[--C-:B-----5:R-:W-:Y:S01]  /*0a50*/  FADD R23, R28, -R48.reuse ;  /* 0x800000301c177221 */ /* 0x120fe20000000000 */
[----:B------:R-:W4:Y:S01]  /*0a60*/  S2R R42, SR_TID.X ;  /* 0x00000000002a7919 */ /* 0x000f220000002100 */
[--C-:B------:R-:W-:Y:S01]  /*0a70*/  FADD R27, R27, -R48.reuse ;  /* 0x800000301b1b7221 */ /* 0x100fe20000000000 */
[----:B-1----:R-:W-:Y:S01]  /*0a80*/  FMUL R20, R20, R21 ;  /* 0x0000001514147220 */ /* 0x002fe20000400000 */
[--C-:B------:R-:W-:Y:S01]  /*0a90*/  FADD R21, R26, -R48.reuse ;  /* 0x800000301a157221 */ /* 0x100fe20000000000 */
[----:B------:R-:W-:Y:S02]  /*0aa0*/  FADD R29, R29, -R48 ;  /* 0x800000301d1d7221 */ /* 0x000fe40000000000 */
[C---:B------:R-:W-:Y:S01]  /*0ab0*/  FMUL R23, R20.reuse, R23 ;  /* 0x0000001714177220 */ /* 0x040fe20000400000 */
[C---:B------:R-:W-:Y:S01]  /*0ac0*/  FMUL R21, R20.reuse, R21 ;  /* 0x0000001514157220 */ /* 0x040fe20000400000 */
[C---:B------:R-:W-:Y:S01]  /*0ad0*/  FMUL R29, R20.reuse, R29 ;  /* 0x0000001d141d7220 */ /* 0x040fe20000400000 */
[C---:B------:R-:W-:Y:S01]  /*0ae0*/  FMUL R27, R20.reuse, R27 ;  /* 0x0000001b141b7220 */ /* 0x040fe20000400000 */
[-CC-:B--2---:R-:W-:Y:S01]  /*0af0*/  FFMA R23, R23, R47.reuse, R50.reuse ;  /* 0x0000002f17177223 */ /* 0x184fe20000000032 */
[-C--:B------:R-:W-:Y:S01]  /*0b00*/  FFMA R21, R21, R47.reuse, R50 ;  /* 0x0000002f15157223 */ /* 0x080fe20000000032 */
[--C-:B------:R-:W-:Y:S01]  /*0b10*/  FADD R35, R35, -R48.reuse ;  /* 0x8000003023237221 */ /* 0x100fe20000000000 */
[----:B------:R-:W-:Y:S01]  /*0b20*/  FADD R31, R31, -R48 ;  /* 0x800000301f1f7221 */ /* 0x000fe20000000000 */
[-CC-:B------:R-:W-:Y:S01]  /*0b30*/  FFMA R27, R27, R47.reuse, R50.reuse ;  /* 0x0000002f1b1b7223 */ /* 0x180fe20000000032 */
[----:B------:R-:W-:Y:S01]  /*0b40*/  FFMA R29, R29, R47, R50 ;  /* 0x0000002f1d1d7223 */ /* 0x000fe20000000032 */
[----:B------:R-:W-:Y:S01]  /*0b50*/  FSETP.GEU.AND P6, PT, R23, RZ, PT ;  /* 0x000000ff1700720b */ /* 0x000fe20003fce000 */
[C---:B------:R-:W-:Y:S01]  /*0b60*/  FMUL R31, R20.reuse, R31 ;  /* 0x0000001f141f7220 */ /* 0x040fe20000400000 */
[----:B------:R-:W-:Y:S01]  /*0b70*/  FSETP.GEU.AND P5, PT, R21, RZ, PT ;  /* 0x000000ff1500720b */ /* 0x000fe20003fae000 */
[C---:B------:R-:W-:Y:S01]  /*0b80*/  FMUL R35, R20.reuse, R35 ;  /* 0x0000002314237220 */ /* 0x040fe20000400000 */
[--C-:B------:R-:W-:Y:S01]  /*0b90*/  FADD R33, R33, -R48.reuse ;  /* 0x8000003021217221 */ /* 0x100fe20000000000 */
[----:B------:R-:W-:Y:S01]  /*0ba0*/  FADD R57, R41, -R48 ;  /* 0x8000003029397221 */ /* 0x000fe20000000000 */
[----:B------:R-:W-:Y:S01]  /*0bb0*/  FSEL R23, R23, RZ, P6 ;  /* 0x000000ff17177208 */ /* 0x000fe20003000000 */
[-CC-:B------:R-:W-:Y:S01]  /*0bc0*/  FFMA R35, R35, R47.reuse, R50.reuse ;  /* 0x0000002f23237223 */ /* 0x180fe20000000032 */
[----:B------:R-:W-:Y:S01]  /*0bd0*/  FSEL R21, R21, RZ, P5 ;  /* 0x000000ff15157208 */ /* 0x000fe20002800000 */
[----:B------:R-:W-:Y:S01]  /*0be0*/  FFMA R31, R31, R47, R50 ;  /* 0x0000002f1f1f7223 */ /* 0x000fe20000000032 */
[----:B------:R-:W-:Y:S01]  /*0bf0*/  FSETP.GEU.AND P6, PT, R27, RZ, PT ;  /* 0x000000ff1b00720b */ /* 0x000fe20003fce000 */
[C---:B------:R-:W-:Y:S01]  /*0c00*/  FMUL R57, R20.reuse, R57 ;  /* 0x0000003914397220 */ /* 0x040fe20000400000 */
[----:B------:R-:W-:Y:S01]  /*0c10*/  FSETP.GEU.AND P5, PT, R29, RZ, PT ;  /* 0x000000ff1d00720b */ /* 0x000fe20003fae000 */
[----:B------:R-:W-:Y:S01]  /*0c20*/  FMUL R33, R20, R33 ;  /* 0x0000002114217220 */ /* 0x000fe20000400000 */
[--C-:B------:R-:W-:Y:S01]  /*0c30*/  FADD R55, R46, -R48.reuse ;  /* 0x800000302e377221 */ /* 0x100fe20000000000 */
[----:B------:R-:W-:Y:S01]  /*0c40*/  FADD R45, R45, -R48 ;  /* 0x800000302d2d7221 */ /* 0x000fe20000000000 */
[----:B------:R-:W-:Y:S01]  /*0c50*/  FSEL R27, R27, RZ, P6 ;  /* 0x000000ff1b1b7208 */ /* 0x000fe20003000000 */
[-CC-:B------:R-:W-:Y:S01]  /*0c60*/  FFMA R33, R33, R47.reuse, R50.reuse ;  /* 0x0000002f21217223 */ /* 0x180fe20000000032 */
[----:B------:R-:W-:Y:S01]  /*0c70*/  FSEL R29, R29, RZ, P5 ;  /* 0x000000ff1d1d7208 */ /* 0x000fe20002800000 */
[----:B------:R-:W-:Y:S01]  /*0c80*/  FFMA R57, R57, R47, R50 ;  /* 0x0000002f39397223 */ /* 0x000fe20000000032 */
[----:B------:R-:W-:Y:S01]  /*0c90*/  FSETP.GEU.AND P5, PT, R35, RZ, PT ;  /* 0x000000ff2300720b */ /* 0x000fe20003fae000 */
[--C-:B------:R-:W-:Y:S01]  /*0ca0*/  FADD R43, R43, -R48.reuse ;  /* 0x800000302b2b7221 */ /* 0x100fe20000000000 */
[----:B------:R-:W-:Y:S01]  /*0cb0*/  FSETP.GEU.AND P6, PT, R31, RZ, PT ;  /* 0x000000ff1f00720b */ /* 0x000fe20003fce000 */
[C---:B------:R-:W-:Y:S01]  /*0cc0*/  FMUL R45, R20.reuse, R45 ;  /* 0x0000002d142d7220 */ /* 0x040fe20000400000 */
[----:B------:R-:W-:Y:S01]  /*0cd0*/  FMUL R55, R20, R55 ;  /* 0x0000003714377220 */ /* 0x000fe20000400000 */
[--C-:B------:R-:W-:Y:S01]  /*0ce0*/  FADD R59, R44, -R48.reuse ;  /* 0x800000302c3b7221 */ /* 0x100fe20000000000 */
[----:B0-----:R-:W-:Y:S01]  /*0cf0*/  FADD R41, R25, -R48 ;  /* 0x8000003019297221 */ /* 0x001fe20000000000 */
[----:B------:R-:W-:Y:S01]  /*0d00*/  FSEL R35, R35, RZ, P5 ;  /* 0x000000ff23237208 */ /* 0x000fe20002800000 */
[C---:B------:R-:W-:Y:S01]  /*0d10*/  FMUL R25, R20.reuse, R43 ;  /* 0x0000002b14197220 */ /* 0x040fe20000400000 */
[----:B------:R-:W-:Y:S01]  /*0d20*/  FSEL R31, R31, RZ, P6 ;  /* 0x000000ff1f1f7208 */ /* 0x000fe20003000000 */
[-CC-:B------:R-:W-:Y:S01]  /*0d30*/  FFMA R55, R55, R47.reuse, R50.reuse ;  /* 0x0000002f37377223 */ /* 0x180fe20000000032 */
[----:B------:R-:W-:Y:S01]  /*0d40*/  FFMA R45, R45, R47, R50 ;  /* 0x0000002f2d2d7223 */ /* 0x000fe20000000032 */
[----:B------:R-:W-:Y:S01]  /*0d50*/  FSETP.GEU.AND P5, PT, R33, RZ, PT ;  /* 0x000000ff2100720b */ /* 0x000fe20003fae000 */
[----:B------:R-:W-:Y:S01]  /*0d60*/  FMUL R43, R20, R59 ;  /* 0x0000003b142b7220 */ /* 0x000fe20000400000 */
[----:B------:R-:W-:Y:S01]  /*0d70*/  FSETP.GEU.AND P6, PT, R57, RZ, PT ;  /* 0x000000ff3900720b */ /* 0x000fe20003fce000 */
[--C-:B------:R-:W-:Y:S01]  /*0d80*/  FADD R53, R53, -R48.reuse ;  /* 0x8000003035357221 */ /* 0x100fe20000000000 */
[----:B------:R-:W-:Y:S01]  /*0d90*/  FADD R51, R51, -R48 ;  /* 0x8000003033337221 */ /* 0x000fe20000000000 */
[----:B------:R-:W-:Y:S01]  /*0da0*/  FSEL R33, R33, RZ, P5 ;  /* 0x000000ff21217208 */ /* 0x000fe20002800000 */
[-CC-:B------:R-:W-:Y:S01]  /*0db0*/  FFMA R43, R43, R47.reuse, R50.reuse ;  /* 0x0000002f2b2b7223 */ /* 0x180fe20000000032 */
[----:B------:R-:W-:Y:S01]  /*0dc0*/  FSEL R57, R57, RZ, P6 ;  /* 0x000000ff39397208 */ /* 0x000fe20003000000 */
[----:B------:R-:W-:Y:S01]  /*0dd0*/  FFMA R25, R25, R47, R50 ;  /* 0x0000002f19197223 */ /* 0x000fe20000000032 */
[----:B----4-:R-:W-:Y:S01]  /*0de0*/  SHF.L.U32 R22, R42, 0x4, RZ ;  /* 0x000000042a167819 */ /* 0x010fe200000006ff */
[C---:B------:R-:W-:Y:S01]  /*0df0*/  FMUL R53, R20.reuse, R53 ;  /* 0x0000003514357220 */ /* 0x040fe20000400000 */
[----:B------:R-:W-:Y:S01]  /*0e00*/  BAR.SYNC.DEFER_BLOCKING 0x0 ;  /* 0x0000000000007b1d */ /* 0x000fe20000010000 */
[----:B------:R-:W-:Y:S01]  /*0e10*/  FSETP.GEU.AND P5, PT, R55, RZ, PT ;  /* 0x000000ff3700720b */ /* 0x000fe20003fae000 */
[----:B------:R-:W-:Y:S01]  /*0e20*/  FMUL R51, R20, R51 ;  /* 0x0000003314337220 */ /* 0x000fe20000400000 */
[----:B------:R-:W-:Y:S01]  /*0e30*/  FSETP.GEU.AND P6, PT, R45, RZ, PT ;  /* 0x000000ff2d00720b */ /* 0x000fe20003fce000 */
[----:B------:R-:W-:Y:S01]  /*0e40*/  FADD R49, R49, -R48 ;  /* 0x8000003031317221 */ /* 0x000fe20000000000 */
[----:B------:R-:W-:Y:S01]  /*0e50*/  LOP3.LUT R22, R22, 0xff0, RZ, 0xc0, !PT ;  /* 0x00000ff016167812 */ /* 0x000fe200078ec0ff */
[-CC-:B------:R-:W-:Y:S01]  /*0e60*/  FFMA R53, R53, R47.reuse, R50.reuse ;  /* 0x0000002f35357223 */ /* 0x180fe20000000032 */
[----:B------:R-:W-:Y:S01]  /*0e70*/  FSEL R55, R55, RZ, P5 ;  /* 0x000000ff37377208 */ /* 0x000fe20002800000 */
[----:B------:R-:W-:Y:S01]  /*0e80*/  FFMA R51, R51, R47, R50 ;  /* 0x0000002f33337223 */ /* 0x000fe20000000032 */
[----:B------:R-:W-:Y:S01]  /*0e90*/  FSEL R45, R45, RZ, P6 ;  /* 0x000000ff2d2d7208 */ /* 0x000fe20003000000 */
[C---:B------:R-:W-:Y:S01]  /*0ea0*/  FMUL R41, R20.reuse, R41 ;  /* 0x0000002914297220 */ /* 0x040fe20000400000 */
[----:B------:R-:W-:Y:S01]  /*0eb0*/  FSETP.GEU.AND P5, PT, R43, RZ, PT ;  /* 0x000000ff2b00720b */ /* 0x000fe20003fae000 */
[----:B------:R-:W-:Y:S01]  /*0ec0*/  FMUL R49, R20, R49 ;  /* 0x0000003114317220 */ /* 0x000fe20000400000 */
[----:B------:R-:W-:-:S02]  /*0ed0*/  FSETP.GEU.AND P6, PT, R25, RZ, PT ;  /* 0x000000ff1900720b */ /* 0x000fc40003fce000 */
[C---:B------:R-:W-:Y:S01]  /*0ee0*/  LEA.HI R59, R22.reuse, UR4, RZ, 0x1e ;  /* 0x00000004163b7c11 */ /* 0x040fe2000f8ff0ff */
[-CC-:B------:R-:W-:Y:S01]  /*0ef0*/  FFMA R20, R41, R47.reuse, R50.reuse ;  /* 0x0000002f29147223 */ /* 0x180fe20000000032 */
[----:B------:R-:W-:Y:S01]  /*0f00*/  FSEL R43, R43, RZ, P5 ;  /* 0x000000ff2b2b7208 */ /* 0x000fe20002800000 */
[----:B------:R-:W-:Y:S01]  /*0f10*/  FFMA R49, R49, R47, R50 ;  /* 0x0000002f31317223 */ /* 0x000fe20000000032 */
[----:B------:R-:W-:Y:S02]  /*0f20*/  FSEL R25, R25, RZ, P6 ;  /* 0x000000ff19197208 */ /* 0x000fe40003000000 */
[----:B------:R-:W-:Y:S02]  /*0f30*/  FSETP.GEU.AND P5, PT, R53, RZ, PT ;  /* 0x000000ff3500720b */ /* 0x000fe40003fae000 */
[----:B------:R-:W-:Y:S01]  /*0f40*/  FSETP.GEU.AND P6, PT, R51, RZ, PT ;  /* 0x000000ff3300720b */ /* 0x000fe20003fce000 */
[----:B------:R-:W-:Y:S01]  /*0f50*/  IMAD R28, R22, 0x4, R59 ;  /* 0x00000004161c7824 */ /* 0x000fe200078e023b */
[----:B------:R-:W-:-:S02]  /*0f60*/  FSEL R53, R53, RZ, P5 ;  /* 0x000000ff35357208 */ /* 0x000fc40002800000 */
[----:B------:R-:W-:Y:S02]  /*0f70*/  FSEL R51, R51, RZ, P6 ;  /* 0x000000ff33337208 */ /* 0x000fe40003000000 */
[----:B------:R-:W-:Y:S02]  /*0f80*/  FSETP.GEU.AND P5, PT, R20, RZ, PT ;  /* 0x000000ff1400720b */ /* 0x000fe40003fae000 */
[C---:B------:R-:W-:Y:S01]  /*0f90*/  FSETP.GEU.AND P6, PT, R49.reuse, RZ, PT ;  /* 0x000000ff3100720b */ /* 0x040fe20003fce000 */
[----:B------:R0:W-:Y:S03]  /*0fa0*/  STS [R28+0x4], R27 ;  /* 0x0000041b1c007388 */ /* 0x0001e60000000800 */
[----:B------:R-:W-:Y:S01]  /*0fb0*/  FSEL R49, R49, RZ, P6 ;  /* 0x000000ff31317208 */ /* 0x000fe20003000000 */
[----:B------:R-:W-:Y:S01]  /*0fc0*/  STS [R28], R21 ;  /* 0x000000151c007388 */ /* 0x000fe20000000800 */
[----:B------:R-:W-:Y:S01]  /*0fd0*/  IMAD.SHL.U32 R41, R42, 0x4, RZ ;  /* 0x000000042a297824 */ /* 0x000fe200078e00ff */
[----:B0-----:R-:W-:-:S02]  /*0fe0*/  FSEL R27, R20, RZ, P5 ;  /* 0x000000ff141b7208 */ /* 0x001fc40002800000 */
[----:B------:R-:W-:Y:S04]  /*0ff0*/  STS [R28+0x8], R23 ;  /* 0x000008171c007388 */ /* 0x000fe80000000800 */
[----:B------:R-:W-:Y:S04]  /*1000*/  STS [R28+0xc], R29 ;  /* 0x00000c1d1c007388 */ /* 0x000fe80000000800 */
[----:B------:R-:W-:Y:S04]  /*1010*/  STS [R28+0x10], R35 ;  /* 0x000010231c007388 */ /* 0x000fe80000000800 */
[----:B------:R-:W-:Y:S04]  /*1020*/  STS [R28+0x14], R31 ;  /* 0x0000141f1c007388 */ /* 0x000fe80000000800 */
[----:B------:R-:W-:Y:S04]  /*1030*/  STS [R28+0x18], R33 ;  /* 0x000018211c007388 */ /* 0x000fe80000000800 */
[----:B------:R-:W-:Y:S04]  /*1040*/  STS [R28+0x1c], R57 ;  /* 0x00001c391c007388 */ /* 0x000fe80000000800 */
[----:B------:R-:W-:Y:S04]  /*1050*/  STS [R28+0x20], R55 ;  /* 0x000020371c007388 */ /* 0x000fe80000000800 */
[----:B------:R0:W-:Y:S04]  /*1060*/  STS [R28+0x24], R45 ;  /* 0x0000242d1c007388 */ /* 0x0001e80000000800 */
[----:B------:R1:W-:Y:S04]  /*1070*/  STS [R28+0x28], R43 ;  /* 0x0000282b1c007388 */ /* 0x0003e80000000800 */
[----:B------:R-:W-:Y:S04]  /*1080*/  STS [R28+0x2c], R25 ;  /* 0x00002c191c007388 */ /* 0x000fe80000000800 */
[----:B------:R-:W-:Y:S04]  /*1090*/  STS [R28+0x30], R53 ;  /* 0x000030351c007388 */ /* 0x000fe80000000800 */
[----:B------:R-:W-:Y:S04]  /*10a0*/  STS [R28+0x34], R51 ;  /* 0x000034331c007388 */ /* 0x000fe80000000800 */
[----:B------:R2:W-:Y:S01]  /*10b0*/  STS [R28+0x3c], R49 ;  /* 0x00003c311c007388 */ /* 0x0005e20000000800 */
[----:B------:R-:W-:Y:S01]  /*10c0*/  LOP3.LUT R41, R41, 0x3fc, RZ, 0xc0, !PT ;  /* 0x000003fc29297812 */ /* 0x000fe200078ec0ff */
[----:B0-----:R-:W0:Y:S02]  /*10d0*/  LDC.64 R44, c[0x0][0x240] ;  /* 0x00009000ff2c7b82 */ /* 0x001e240000000a00 */
[----:B------:R4:W-:Y:S01]  /*10e0*/  STS [R28+0x38], R27 ;  /* 0x0000381b1c007388 */ /* 0x0009e20000000800 */
[----:B------:R-:W-:-:S02]  /*10f0*/  LOP3.LUT R23, R41, 0x400, RZ, 0xfc, !PT ;  /* 0x0000040029177812 */ /* 0x000fc400078efcff */
[----:B------:R-:W-:Y:S02]  /*1100*/  LOP3.LUT R21, R42, 0xfc, RZ, 0xc0, !PT ;  /* 0x000000fc2a157812 */ /* 0x000fe400078ec0ff */
[----:B-1----:R-:W-:-:S03]  /*1110*/  SHF.R.U32.HI R43, RZ, 0x4, R23 ;  /* 0x00000004ff2b7819 */ /* 0x002fc60000011617 */
[----:B------:R-:W-:Y:S01]  /*1120*/  VIADD R22, R21, UR4 ;  /* 0x0000000415167c36 */ /* 0x000fe20008000000 */
[----:B------:R-:W-:-:S04]  /*1130*/  LEA R20, R43, UR4, 0x2 ;  /* 0x000000042b147c11 */ /* 0x000fc8000f8e10ff */
[C---:B------:R-:W-:Y:S01]  /*1140*/  LEA R29, R41.reuse, R22, 0x2 ;  /* 0x00000016291d7211 */ /* 0x040fe200078e10ff */
[----:B------:R-:W-:Y:S01]  /*1150*/  BAR.SYNC.DEFER_BLOCKING 0x0 ;  /* 0x0000000000007b1d */ /* 0x000fe20000010000 */
[C---:B------:R-:W-:Y:S01]  /*1160*/  IMAD R30, R41.reuse, 0x4, R20 ;  /* 0x00000004291e7824 */ /* 0x040fe200078e0214 */
[C---:B------:R-:W-:Y:S02]  /*1170*/  LOP3.LUT R47, R41.reuse, 0x800, RZ, 0xfc, !PT ;  /* 0x00000800292f7812 */ /* 0x040fe400078efcff */
[----:B------:R-:W-:Y:S02]  /*1180*/  LOP3.LUT R46, R41, 0xc00, RZ, 0xfc, !PT ;  /* 0x00000c00292e7812 */ /* 0x000fe400078efcff */
[----:B------:R-:W-:Y:S02]  /*1190*/  SHF.R.U32.HI R47, RZ, 0x4, R47 ;  /* 0x00000004ff2f7819 */ /* 0x000fe4000001162f */
[----:B------:R-:W-:Y:S01]  /*11a0*/  SHF.R.U32.HI R46, RZ, 0x4, R46 ;  /* 0x00000004ff2e7819 */ /* 0x000fe2000001162e */
[----:B--2---:R-:W-:Y:S01]  /*11b0*/  IMAD.IADD R49, R39, 0x1, R32 ;  /* 0x0000000127317824 */ /* 0x004fe200078e0220 */
[----:B----4-:R-:W-:-:S02]  /*11c0*/  LEA R28, R47, UR4, 0x2 ;  /* 0x000000042f1c7c11 */ /* 0x010fc4000f8e10ff */
[----:B------:R-:W-:Y:S02]  /*11d0*/  LEA R32, R46, UR4, 0x2 ;  /* 0x000000042e207c11 */ /* 0x000fe4000f8e10ff */
[C---:B------:R-:W-:Y:S01]  /*11e0*/  LEA R52, R41.reuse, R28, 0x2 ;  /* 0x0000001c29347211 */ /* 0x040fe200078e10ff */
[----:B------:R-:W-:Y:S04]  /*11f0*/  LDS R20, [R29] ;  /* 0x000000001d147984 */ /* 0x000fe80000000800 */
[----:B------:R-:W-:Y:S04]  /*1200*/  LDS R21, [R29+0x4] ;  /* 0x000004001d157984 */ /* 0x000fe80000000800 */
[----:B------:R-:W-:Y:S04]  /*1210*/  LDS R22, [R29+0x8] ;  /* 0x000008001d167984 */ /* 0x000fe80000000800 */
[----:B------:R-:W1:Y:S04]  /*1220*/  LDS R23, [R29+0xc] ;  /* 0x00000c001d177984 */ /* 0x000e680000000800 */
[----:B------:R-:W-:Y:S04]  /*1230*/  LDS R24, [R30+0x1000] ;  /* 0x001000001e187984 */ /* 0x000fe80000000800 */
[----:B------:R-:W-:Y:S04]  /*1240*/  LDS R25, [R30+0x1004] ;  /* 0x001004001e197984 */ /* 0x000fe80000000800 */
[----:B------:R-:W-:Y:S04]  /*1250*/  LDS R26, [R30+0x1008] ;  /* 0x001008001e1a7984 */ /* 0x000fe80000000800 */
[----:B------:R-:W2:Y:S01]  /*1260*/  LDS R27, [R30+0x100c] ;  /* 0x00100c001e1b7984 */ /* 0x000ea20000000800 */
[----:B------:R-:W-:-:S02]  /*1270*/  IMAD R53, R41, 0x4, R32 ;  /* 0x0000000429357824 */ /* 0x000fc400078e0220 */
[----:B------:R-:W-:Y:S01]  /*1280*/  IMAD.IADD R51, R39, 0x1, R34 ;  /* 0x0000000127337824 */ /* 0x000fe200078e0222 */
[----:B------:R-:W-:Y:S04]  /*1290*/  LDS R28, [R52+0x2000] ;  /* 0x00200000341c7984 */ /* 0x000fe80000000800 */
[----:B------:R-:W-:Y:S04]  /*12a0*/  LDS R29, [R52+0x2004] ;  /* 0x00200400341d7984 */ /* 0x000fe80000000800 */
[----:B------:R-:W-:Y:S04]  /*12b0*/  LDS R30, [R52+0x2008] ;  /* 0x00200800341e7984 */ /* 0x000fe80000000800 */
[----:B------:R-:W4:Y:S04]  /*12c0*/  LDS R31, [R52+0x200c] ;  /* 0x00200c00341f7984 */ /* 0x000f280000000800 */
[----:B------:R-:W-:Y:S04]  /*12d0*/  LDS R32, [R53+0x3000] ;  /* 0x0030000035207984 */ /* 0x000fe80000000800 */
[----:B------:R-:W-:Y:S04]  /*12e0*/  LDS R33, [R53+0x3004] ;  /* 0x0030040035217984 */ /* 0x000fe80000000800 */
[----:B------:R-:W-:Y:S04]  /*12f0*/  LDS R34, [R53+0x3008] ;  /* 0x0030080035227984 */ /* 0x000fe80000000800 */
[----:B------:R-:W5:Y:S01]  /*1300*/  LDS R35, [R53+0x300c] ;  /* 0x00300c0035237984 */ /* 0x000f620000000800 */
[----:B------:R-:W-:Y:S01]  /*1310*/  SHF.R.U32.HI R55, RZ, 0x2, R42 ;  /* 0x00000002ff377819 */ /* 0x000fe2000001162a */
[----:B------:R-:W-:-:S02]  /*1320*/  IMAD.SHL.U32 R42, R42, 0x400, RZ ;  /* 0x000004002a2a7824 */ /* 0x000fc400078e00ff */
[----:B0-----:R-:W-:Y:S01]  /*1330*/  IMAD.WIDE R48, R49, 0x4, R44 ;  /* 0x0000000431307825 */ /* 0x001fe200078e022c */
[----:B------:R-:W-:-:S03]  /*1340*/  SGXT.U32 R55, R55, 0x6 ;  /* 0x000000063737781a */ /* 0x000fc60000000000 */
[----:B------:R-:W-:Y:S01]  /*1350*/  IMAD.WIDE R50, R51, 0x4, R44 ;  /* 0x0000000433327825 */ /* 0x000fe200078e022c */
[----:B------:R-:W-:Y:S01]  /*1360*/  LOP3.LUT R42, R42, 0xc00, RZ, 0xc0, !PT ;  /* 0x00000c002a2a7812 */ /* 0x000fe200078ec0ff */
[----:B-1----:R0:W-:Y:S04]  /*1370*/  @!P4 STG.E.128 desc[UR6][R48.64], R20 ;  /* 0x000000143000c986 */ /* 0x0021e8000c101d06 */
[----:B--2---:R1:W-:Y:S01]  /*1380*/  @!P3 STG.E.128 desc[UR6][R50.64], R24 ;  /* 0x000000183200b986 */ /* 0x0043e2000c101d06 */
[----:B0-----:R-:W-:Y:S01]  /*1390*/  IMAD.IADD R49, R39, 0x1, R38 ;  /* 0x0000000127317824 */ /* 0x001fe200078e0226 */
[----:B------:R-:W-:Y:S02]  /*13a0*/  IADD3 R39, R39, R40, RZ ;  /* 0x0000002827277210 */ /* 0x000fe40007ffe0ff */
[----:B------:R-:W-:-:S02]  /*13b0*/  LOP3.LUT R48, R42, R55, RZ, 0xfc, !PT ;  /* 0x000000372a307212 */ /* 0x000fc400078efcff */
[C---:B------:R-:W-:Y:S02]  /*13c0*/  LOP3.LUT R40, R42.reuse, 0x200, RZ, 0xfc, !PT ;  /* 0x000002002a287812 */ /* 0x040fe400078efcff */
[----:B-1----:R-:W-:Y:S02]  /*13d0*/  LEA.HI R51, R42, UR4, RZ, 0x1c ;  /* 0x000000042a337c11 */ /* 0x002fe4000f8fe0ff */
[----:B------:R-:W-:Y:S01]  /*13e0*/  LEA.HI R55, R40, UR4, RZ, 0x1c ;  /* 0x0000000428377c11 */ /* 0x000fe2000f8fe0ff */
[----:B---3--:R-:W-:Y:S02]  /*13f0*/  FADD R21, R21, R5 ;  /* 0x0000000515157221 */ /* 0x008fe40000000000 */
[----:B------:R-:W-:Y:S02]  /*1400*/  IMAD R40, R48, 0x4, R51 ;  /* 0x0000000430287824 */ /* 0x000fe400078e0233 */
[----:B------:R-:W-:Y:S01]  /*1410*/  FADD R51, R20, R4 ;  /* 0x0000000414337221 */ /* 0x000fe20000000000 */
[----:B------:R-:W-:-:S04]  /*1420*/  IMAD.WIDE R4, R49, 0x4, R44 ;  /* 0x0000000431047825 */ /* 0x000fc800078e022c */
[----:B------:R-:W-:Y:S01]  /*1430*/  IMAD.WIDE R44, R39, 0x4, R44 ;  /* 0x00000004272c7825 */ /* 0x000fe200078e022c */
[----:B----4-:R-:W-:Y:S04]  /*1440*/  @!P2 STG.E.128 desc[UR6][R4.64], R28 ;  /* 0x0000001c0400a986 */ /* 0x010fe8000c101d06 */
[----:B-----5:R-:W-:Y:S01]  /*1450*/  @!P1 STG.E.128 desc[UR6][R44.64], R32 ;  /* 0x000000202c009986 */ /* 0x020fe2000c101d06 */
[----:B------:R-:W-:Y:S01]  /*1460*/  BAR.SYNC.DEFER_BLOCKING 0x0 ;  /* 0x0000000000007b1d */ /* 0x000fe20000010000 */
[C---:B------:R-:W-:Y:S02]  /*1470*/  LOP3.LUT R38, R42.reuse, 0x100, RZ, 0xfc, !PT ;  /* 0x000001002a267812 */ /* 0x040fe400078efcff */
[----:B------:R-:W-:Y:S02]  /*1480*/  LOP3.LUT R50, R42, 0x300, RZ, 0xfc, !PT ;  /* 0x000003002a327812 */ /* 0x000fe400078efcff */
[----:B------:R-:W-:-:S02]  /*1490*/  LEA.HI R53, R38, UR4, RZ, 0x1c ;  /* 0x0000000426357c11 */ /* 0x000fc4000f8fe0ff */
[----:B------:R-:W-:Y:S01]  /*14a0*/  LEA.HI R57, R50, UR4, RZ, 0x1c ;  /* 0x0000000432397c11 */ /* 0x000fe2000f8fe0ff */
[C---:B------:R-:W-:Y:S02]  /*14b0*/  IMAD R42, R48.reuse, 0x4, R55 ;  /* 0x00000004302a7824 */ /* 0x040fe400078e0237 */
[----:B------:R-:W-:Y:S02]  /*14c0*/  IMAD R38, R48, 0x4, R53 ;  /* 0x0000000430267824 */ /* 0x000fe400078e0235 */
[----:B------:R-:W-:Y:S01]  /*14d0*/  FADD R53, R22, R6 ;  /* 0x0000000616357221 */ /* 0x000fe20000000000 */
[----:B------:R-:W-:Y:S01]  /*14e0*/  LEA R48, R48, R57, 0x2 ;  /* 0x0000003930307211 */ /* 0x000fe200078e10ff */
[----:B------:R-:W-:Y:S01]  /*14f0*/  FADD R7, R23, R7 ;  /* 0x0000000717077221 */ /* 0x000fe20000000000 */
[----:B------:R-:W-:Y:S01]  /*1500*/  FADD R23, R24, R8 ;  /* 0x0000000818177221 */ /* 0x000fe20000000000 */
[----:B------:R-:W-:Y:S01]  /*1510*/  FADD R9, R25, R9 ;  /* 0x0000000919097221 */ /* 0x000fe20000000000 */
[----:B------:R-:W-:Y:S01]  /*1520*/  FADD R25, R26, R10 ;  /* 0x0000000a1a197221 */ /* 0x000fe20000000000 */
[----:B------:R-:W-:Y:S01]  /*1530*/  FADD R11, R27, R11 ;  /* 0x0000000b1b0b7221 */ /* 0x000fe20000000000 */
[----:B------:R-:W-:Y:S01]  /*1540*/  FADD R27, R28, R12 ;  /* 0x0000000c1c1b7221 */ /* 0x000fe20000000000 */
[----:B------:R-:W-:Y:S01]  /*1550*/  FADD R13, R29, R13 ;  /* 0x0000000d1d0d7221 */ /* 0x000fe20000000000 */
[----:B------:R-:W-:Y:S04]  /*1560*/  STS [R40], R51 ;  /* 0x0000003328007388 */ /* 0x000fe80000000800 */
[----:B------:R0:W-:Y:S01]  /*1570*/  STS [R38+0x400], R21 ;  /* 0x0004001526007388 */ /* 0x0001e20000000800 */
[----:B------:R-:W-:-:S03]  /*1580*/  FADD R39, R30, R14 ;  /* 0x0000000e1e277221 */ /* 0x000fc60000000000 */
[----:B------:R-:W-:Y:S01]  /*1590*/  STS [R42+0x800], R53 ;  /* 0x000800352a007388 */ /* 0x000fe20000000800 */
[----:B------:R-:W-:-:S03]  /*15a0*/  FADD R15, R31, R15 ;  /* 0x0000000f1f0f7221 */ /* 0x000fc60000000000 */
[----:B------:R-:W-:Y:S01]  /*15b0*/  STS [R48+0xc00], R7 ;  /* 0x000c000730007388 */ /* 0x000fe20000000800 */
[----:B------:R-:W-:Y:S01]  /*15c0*/  FADD R49, R32, R16 ;  /* 0x0000001020317221 */ /* 0x000fe20000000000 */
[----:B------:R-:W-:Y:S01]  /*15d0*/  FADD R17, R33, R17 ;  /* 0x0000001121117221 */ /* 0x000fe20000000000 */
[----:B------:R-:W-:Y:S01]  /*15e0*/  FADD R55, R34, R18 ;  /* 0x0000001222377221 */ /* 0x000fe20000000000 */
[----:B------:R-:W-:Y:S01]  /*15f0*/  STS [R40+0x100], R23 ;  /* 0x0001001728007388 */ /* 0x000fe20000000800 */
[----:B------:R-:W-:Y:S01]  /*1600*/  FADD R57, R35, R19 ;  /* 0x0000001323397221 */ /* 0x000fe20000000000 */
[----:B------:R-:W-:Y:S01]  /*1610*/  LOP3.LUT R43, R43, 0x70, RZ, 0xc0, !PT ;  /* 0x000000702b2b7812 */ /* 0x000fe200078ec0ff */
[----:B0-----:R-:W0:Y:S01]  /*1620*/  LDC.64 R20, c[0x0][0x248] ;  /* 0x00009200ff147b82 */ /* 0x001e220000000a00 */
[----:B------:R-:W-:Y:S04]  /*1630*/  STS [R38+0x500], R9 ;  /* 0x0005000926007388 */ /* 0x000fe80000000800 */
        /* <DEDUP_REMOVED lines=8> */
[----:B------:R-:W-:Y:S04]  /*16c0*/  STS [R42+0xb00], R55 ;  /* 0x000b00372a007388 */ /* 0x000fe80000000800 */
[----:B------:R-:W-:Y:S01]  /*16d0*/  STS [R48+0xf00], R57 ;  /* 0x000f003930007388 */ /* 0x000fe20000000800 */
[----:B------:R-:W-:Y:S01]  /*16e0*/  LOP3.LUT R47, R47, 0xb0, RZ, 0xc0, !PT ;  /* 0x000000b02f2f7812 */ /* 0x000fe200078ec0ff */
[----:B------:R-:W-:-:S04]  /*16f0*/  VIADD R4, R43, UR4 ;  /* 0x000000042b047c36 */ /* 0x000fc80008000000 */
[----:B------:R-:W-:Y:S02]  /*1700*/  VIADD R6, R47, UR4 ;  /* 0x000000042f067c36 */ /* 0x000fe40008000000 */
[C---:B------:R-:W-:Y:S01]  /*1710*/  IMAD R8, R41.reuse, 0x4, R4 ;  /* 0x0000000429087824 */ /* 0x040fe200078e0204 */
[----:B------:R-:W-:Y:S02]  /*1720*/  BAR.SYNC.DEFER_BLOCKING 0x0 ;  /* 0x0000000000007b1d */ /* 0x000fe40000010000 */
[----:B------:R-:W-:-:S04]  /*1730*/  LEA R12, R41, R6, 0x2 ;  /* 0x00000006290c7211 */ /* 0x000fc800078e10ff */
[----:B------:R-:W1:Y:S04]  /*1740*/  LDS.128 R4, [R37] ;  /* 0x0000000025047984 */ /* 0x000e680000000c00 */
[----:B------:R-:W2:Y:S04]  /*1750*/  LDS.128 R8, [R8+0x1000] ;  /* 0x0010000008087984 */ /* 0x000ea80000000c00 */
[----:B------:R-:W3:Y:S01]  /*1760*/  LDS.128 R12, [R12+0x2000] ;  /* 0x002000000c0c7984 */ /* 0x000ee20000000c00 */
[----:B0-----:R-:W-:Y:S01]  /*1770*/  IMAD.WIDE R16, R36, 0x4, R20 ;  /* 0x0000000424107825 */ /* 0x001fe200078e0214 */
[----:B------:R-:W-:-:S03]  /*1780*/  LOP3.LUT R46, R46, 0xf0, RZ, 0xc0, !PT ;  /* 0x000000f02e2e7812 */ /* 0x000fc600078ec0ff */
[----:B------:R-:W-:-:S04]  /*1790*/  IMAD.WIDE R18, R2, 0x4, R20 ;  /* 0x0000000402127825 */ /* 0x000fc800078e0214 */
[----:B------:R-:W-:-:S04]  /*17a0*/  IMAD.WIDE R2, R3, 0x4, R20 ;  /* 0x0000000403027825 */ /* 0x000fc800078e0214 */
[----:B------:R-:W-:-:S04]  /*17b0*/  VIADD R46, R46, UR4 ;  /* 0x000000042e2e7c36 */ /* 0x000fc80008000000 */
[----:B------:R-:W-:Y:S01]  /*17c0*/  IMAD R46, R41, 0x4, R46 ;  /* 0x00000004292e7824 */ /* 0x000fe200078e022e */
[----:B-1----:R0:W-:Y:S04]  /*17d0*/  @!P0 STG.E.128 desc[UR6][R16.64], R4 ;  /* 0x0000000410008986 */ /* 0x0021e8000c101d06 */
[----:B--2---:R0:W-:Y:S04]  /*17e0*/  @!P0 STG.E.128 desc[UR6][R18.64], R8 ;  /* 0x0000000812008986 */ /* 0x0041e8000c101d06 */
[----:B---3--:R0:W-:Y:S02]  /*17f0*/  @!P0 STG.E.128 desc[UR6][R2.64], R12 ;  /* 0x0000000c02008986 */ /* 0x0081e4000c101d06 */
[----:B0-----:R-:W-:Y:S05]  /*1800*/  @P0 EXIT ;  /* 0x000000000000094d */ /* 0x001fea0003800000 */
[----:B------:R-:W1:Y:S01]  /*1810*/  LDS.128 R44, [R46+0x3000] ;  /* 0x003000002e2c7984 */ /* 0x000e620000000c00 */
[----:B0-----:R-:W-:-:S05]  /*1820*/  IMAD.WIDE R2, R0, 0x4, R20 ;  /* 0x0000000400027825 */ /* 0x001fca00078e0214 */
[----:B-1----:R-:W-:Y:S01]  /*1830*/  STG.E.128 desc[UR6][R2.64], R44 ;  /* 0x0000002c02007986 */ /* 0x002fe2000c101d06 */
[----:B------:R-:W-:Y:S05]  /*1840*/  EXIT ;  /* 0x000000000000794d */ /* 0x000fea0003800000 */
.L_x_0:
[----:B------:R-:W-:-:S00]  /*1850*/  BRA `(.L_x_0) ;  /* 0xfffffffc00fc7947 */ /* 0x000fc0000383ffff */
[----:B------:R-:W-:-:S00]  /*1860*/  NOP ;  /* 0x0000000000007918 */ /* 0x000fc00000000000 */
        /* <DEDUP_REMOVED lines=9> */
.L_x_1:


//--------------------- .nv.global.init           --------------------------
	.section	.nv.global.init,"aw",@progbits
.nv.global.init:
	.type		_$_str,@object
	.size		_$_str,(_$_str_$_2 - _$_str)
_$_str:
        /*0000*/ 	.byte	0x5f, 0x5f, 0x43, 0x55, 0x44, 0x41, 0x5f, 0x46, 0x54, 0x5a, 0x00
	.type		_$_str_$_2,@object
	.size		_$_str_$_2,(.L_1 - _$_str_$_2)
_$_str_$_2:
        /*000b*/ 	.byte	0x5f, 0x5f, 0x43, 0x55, 0x44, 0x41, 0x5f, 0x50, 0x52, 0x45, 0x43, 0x5f, 0x53, 0x51, 0x52, 0x54
        /*001b*/ 	.byte	0x00
.L_1:


//--------------------- .nv.shared.triton_poi_fused__native_batch_norm_legit_no_training_add_relu_9 --------------------------
	.section	.nv.shared.triton_poi_fused__native_batch_norm_legit_no_training_add_relu_9,"aw",@nobits
	.sectionflags	@""
	.align	16
	.zero		1024


//--------------------- .nv.constant0.triton_poi_fused__native_batch_norm_legit_no_training_add_relu_9 --------------------------
	.section	.nv.constant0.triton_poi_fused__native_batch_norm_legit_no_training_add_relu_9,"a",@progbits
	.sectionflags	@""
	.align	4
.nv.constant0.triton_poi_fused__native_batch_norm_legit_no_training_add_relu_9:
	.zero		600
